	.headerflags	@"EF_CUDA_TEXMODE_UNIFIED EF_CUDA_64BIT_ADDRESS EF_CUDA_ACCELERATORS EF_CUDA_SM90 EF_CUDA_VIRTUAL_SM(EF_CUDA_SM90)"
	.elftype	@"ET_EXEC"


//--------------------- .nv.info                  --------------------------
	.section	.nv.info,"",@"SHT_CUDA_INFO"
	.align	4


	//----- nvinfo : EIATTR_REGCOUNT
	.align		4
        /*0000*/ 	.byte	0x04, 0x2f
        /*0002*/ 	.short	(.L_2 - .L_1)
	.align		4
.L_1:
        /*0004*/ 	.word	index@(triton_per_fused__native_batch_norm_legit_add_convolution_mul_relu_sigmoid_33)
        /*0008*/ 	.word	0x00000020


	//----- nvinfo : EIATTR_MIN_STACK_SIZE
	.align		4
.L_2:
        /*000c*/ 	.byte	0x04, 0x12
        /*000e*/ 	.short	(.L_4 - .L_3)
	.align		4
.L_3:
        /*0010*/ 	.word	index@(triton_per_fused__native_batch_norm_legit_add_convolution_mul_relu_sigmoid_33)
        /*0014*/ 	.word	0x00000000


	//----- nvinfo : EIATTR_FRAME_SIZE
	.align		4
.L_4:
        /*0018*/ 	.byte	0x04, 0x11
        /*001a*/ 	.short	(.L_6 - .L_5)
	.align		4
.L_5:
        /*001c*/ 	.word	index@(triton_per_fused__native_batch_norm_legit_add_convolution_mul_relu_sigmoid_33)
        /*0020*/ 	.word	0x00000000


	//----- nvinfo : EIATTR_MIN_STACK_SIZE
	.align		4
.L_6:
        /*0024*/ 	.byte	0x04, 0x12
        /*0026*/ 	.short	(.L_8 - .L_7)
	.align		4
.L_7:
        /*0028*/ 	.word	index@(triton_per_fused__native_batch_norm_legit_add_convolution_mul_relu_sigmoid_33)
        /*002c*/ 	.word	0x00000000
.L_8:


//--------------------- .nv.info.triton_per_fused__native_batch_norm_legit_add_convolution_mul_relu_sigmoid_33 --------------------------
	.section	.nv.info.triton_per_fused__native_batch_norm_legit_add_convolution_mul_relu_sigmoid_33,"",@"SHT_CUDA_INFO"
	.sectionflags	@""
	.align	4


	//----- nvinfo : EIATTR_CUDA_API_VERSION
	.align		4
        /*0000*/ 	.byte	0x04, 0x37
        /*0002*/ 	.short	(.L_10 - .L_9)
.L_9:
        /*0004*/ 	.word	0x0000007c


	//----- nvinfo : EIATTR_KPARAM_INFO
	.align		4
.L_10:
        /*0008*/ 	.byte	0x04, 0x17
        /*000a*/ 	.short	(.L_12 - .L_11)
.L_11:
        /*000c*/ 	.word	0x00000000
        /*0010*/ 	.short	0x000b
        /*0012*/ 	.short	0x0054
        /*0014*/ 	.byte	0x00, 0xf0, 0x11, 0x00


	//----- nvinfo : EIATTR_KPARAM_INFO
	.align		4
.L_12:
        /*0018*/ 	.byte	0x04, 0x17
        /*001a*/ 	.short	(.L_14 - .L_13)
.L_13:
        /*001c*/ 	.word	0x00000000
        /*0020*/ 	.short	0x000a
        /*0022*/ 	.short	0x0050
        /*0024*/ 	.byte	0x00, 0xf0, 0x11, 0x00


	//----- nvinfo : EIATTR_KPARAM_INFO
	.align		4
.L_14:
        /*0028*/ 	.byte	0x04, 0x17
        /*002a*/ 	.short	(.L_16 - .L_15)
.L_15:
        /*002c*/ 	.word	0x00000000
        /*0030*/ 	.short	0x0009
        /*0032*/ 	.short	0x0048
        /*0034*/ 	.byte	0x00, 0xf4, 0x21, 0x00


	//----- nvinfo : EIATTR_KPARAM_INFO
	.align		4
.L_16:
        /*0038*/ 	.byte	0x04, 0x17
        /*003a*/ 	.short	(.L_18 - .L_17)
.L_17:
        /*003c*/ 	.word	0x00000000
        /*0040*/ 	.short	0x0008
        /*0042*/ 	.short	0x0040
        /*0044*/ 	.byte	0x00, 0xf4, 0x21, 0x00


	//----- nvinfo : EIATTR_KPARAM_INFO
	.align		4
.L_18:
        /*0048*/ 	.byte	0x04, 0x17
        /*004a*/ 	.short	(.L_20 - .L_19)
.L_19:
        /*004c*/ 	.word	0x00000000
        /*0050*/ 	.short	0x0007
        /*0052*/ 	.short	0x0038
        /*0054*/ 	.byte	0x00, 0xf4, 0x21, 0x00


	//----- nvinfo : EIATTR_KPARAM_INFO
	.align		4
.L_20:
        /*0058*/ 	.byte	0x04, 0x17
        /*005a*/ 	.short	(.L_22 - .L_21)
.L_21:
        /*005c*/ 	.word	0x00000000
        /*0060*/ 	.short	0x0006
        /*0062*/ 	.short	0x0030
        /*0064*/ 	.byte	0x00, 0xf4, 0x21, 0x00


	//----- nvinfo : EIATTR_KPARAM_INFO
	.align		4
.L_22:
        /*0068*/ 	.byte	0x04, 0x17
        /*006a*/ 	.short	(.L_24 - .L_23)
.L_23:
        /*006c*/ 	.word	0x00000000
        /*0070*/ 	.short	0x0005
        /*0072*/ 	.short	0x0028
        /*0074*/ 	.byte	0x00, 0xf4, 0x21, 0x00


	//----- nvinfo : EIATTR_KPARAM_INFO
	.align		4
.L_24:
        /*0078*/ 	.byte	0x04, 0x17
        /*007a*/ 	.short	(.L_26 - .L_25)
.L_25:
        /*007c*/ 	.word	0x00000000
        /*0080*/ 	.short	0x0004
        /*0082*/ 	.short	0x0020
        /*0084*/ 	.byte	0x00, 0xf4, 0x21, 0x00


	//----- nvinfo : EIATTR_KPARAM_INFO
	.align		4
.L_26:
        /*0088*/ 	.byte	0x04, 0x17
        /*008a*/ 	.short	(.L_28 - .L_27)
.L_27:
        /*008c*/ 	.word	0x00000000
        /*0090*/ 	.short	0x0003
        /*0092*/ 	.short	0x0018
        /*0094*/ 	.byte	0x00, 0xf4, 0x21, 0x00


	//----- nvinfo : EIATTR_KPARAM_INFO
	.align		4
.L_28:
        /*0098*/ 	.byte	0x04, 0x17
        /*009a*/ 	.short	(.L_30 - .L_29)
.L_29:
        /*009c*/ 	.word	0x00000000
        /*00a0*/ 	.short	0x0002
        /*00a2*/ 	.short	0x0010
        /*00a4*/ 	.byte	0x00, 0xf4, 0x21, 0x00


	//----- nvinfo : EIATTR_KPARAM_INFO
	.align		4
.L_30:
        /*00a8*/ 	.byte	0x04, 0x17
        /*00aa*/ 	.short	(.L_32 - .L_31)
.L_31:
        /*00ac*/ 	.word	0x00000000
        /*00b0*/ 	.short	0x0001
        /*00b2*/ 	.short	0x0008
        /*00b4*/ 	.byte	0x00, 0xf4, 0x21, 0x00


	//----- nvinfo : EIATTR_KPARAM_INFO
	.align		4
.L_32:
        /*00b8*/ 	.byte	0x04, 0x17
        /*00ba*/ 	.short	(.L_34 - .L_33)
.L_33:
        /*00bc*/ 	.word	0x00000000
        /*00c0*/ 	.short	0x0000
        /*00c2*/ 	.short	0x0000
        /*00c4*/ 	.byte	0x00, 0xf4, 0x21, 0x00


	//----- nvinfo : EIATTR_SPARSE_MMA_MASK
	.align		4
.L_34:
        /*00c8*/ 	.byte	0x03, 0x50
        /*00ca*/ 	.short	0x0000


	//----- nvinfo : EIATTR_MAXREG_COUNT
	.align		4
        /*00cc*/ 	.byte	0x03, 0x1b
        /*00ce*/ 	.short	0x00ff


	//----- nvinfo : EIATTR_COOP_GROUP_MASK_REGIDS
	.align		4
        /*00d0*/ 	.byte	0x04, 0x29
        /*00d2*/ 	.short	(.L_36 - .L_35)


	//   ....[0]....
.L_35:
        /*00d4*/ 	.word	0xffffffff


	//   ....[1]....
        /*00d8*/ 	.word	0xffffffff


	//   ....[2]....
        /*00dc*/ 	.word	0xffffffff


	//   ....[3]....
        /*00e0*/ 	.word	0xffffffff


	//----- nvinfo : EIATTR_COOP_GROUP_INSTR_OFFSETS
	.align		4
.L_36:
        /*00e4*/ 	.byte	0x04, 0x28
        /*00e6*/ 	.short	(.L_38 - .L_37)


	//   ....[0]....
.L_37:
        /*00e8*/ 	.word	0x00000370


	//   ....[1]....
        /*00ec*/ 	.word	0x00000390


	//   ....[2]....
        /*00f0*/ 	.word	0x000004c0


	//   ....[3]....
        /*00f4*/ 	.word	0x00000550


	//----- nvinfo : EIATTR_EXIT_INSTR_OFFSETS
	.align		4
.L_38:
        /*00f8*/ 	.byte	0x04, 0x1c
        /*00fa*/ 	.short	(.L_40 - .L_39)


	//   ....[0]....
.L_39:
        /*00fc*/ 	.word	0x00000890


	//   ....[1]....
        /*0100*/ 	.word	0x000008c0


	//----- nvinfo : EIATTR_REQNTID
	.align		4
.L_40:
        /*0104*/ 	.byte	0x04, 0x10
        /*0106*/ 	.short	(.L_42 - .L_41)
.L_41:
        /*0108*/ 	.word	0x00000080
        /*010c*/ 	.word	0x00000001
        /*0110*/ 	.word	0x00000001


	//----- nvinfo : EIATTR_CBANK_PARAM_SIZE
	.align		4
.L_42:
        /*0114*/ 	.byte	0x03, 0x19
        /*0116*/ 	.short	0x0058


	//----- nvinfo : EIATTR_PARAM_CBANK
	.align		4
        /*0118*/ 	.byte	0x04, 0x0a
        /*011a*/ 	.short	(.L_44 - .L_43)
	.align		4
.L_43:
        /*011c*/ 	.word	index@(.nv.constant0.triton_per_fused__native_batch_norm_legit_add_convolution_mul_relu_sigmoid_33)
        /*0120*/ 	.short	0x0210
        /*0122*/ 	.short	0x0058


	//----- nvinfo : EIATTR_SW_WAR
	.align		4
.L_44:
        /*0124*/ 	.byte	0x04, 0x36
        /*0126*/ 	.short	(.L_46 - .L_45)
.L_45:
        /*0128*/ 	.word	0x00000008
.L_46:


//--------------------- .nv.callgraph             --------------------------
	.section	.nv.callgraph,"",@"SHT_CUDA_CALLGRAPH"
	.align	4
	.sectionentsize	8
	.align		4
        /*0000*/ 	.word	0x00000000
	.align		4
        /*0004*/ 	.word	0xffffffff
	.align		4
        /*0008*/ 	.word	0x00000000
	.align		4
        /*000c*/ 	.word	0xfffffffe
	.align		4
        /*0010*/ 	.word	0x00000000
	.align		4
        /*0014*/ 	.word	0xfffffffd
	.align		4
        /*0018*/ 	.word	0x00000000
	.align		4
        /*001c*/ 	.word	0xfffffffc


//--------------------- .nv.constant4             --------------------------
	.section	.nv.constant4,"a",@progbits
	.align	8
	.align		8
.nv.constant4:
        /*0000*/ 	.dword	_$_str


//--------------------- .text.triton_per_fused__native_batch_norm_legit_add_convolution_mul_relu_sigmoid_33 --------------------------
	.section	.text.triton_per_fused__native_batch_norm_legit_add_convolution_mul_relu_sigmoid_33,"ax",@progbits
	.sectionflags	@"SHF_BARRIERS=1"
	.align	128
        .global         triton_per_fused__native_batch_norm_legit_add_convolution_mul_relu_sigmoid_33
        .type           triton_per_fused__native_batch_norm_legit_add_convolution_mul_relu_sigmoid_33,@function
        .size           triton_per_fused__native_batch_norm_legit_add_convolution_mul_relu_sigmoid_33,(.L_x_1 - triton_per_fused__native_batch_norm_legit_add_convolution_mul_relu_sigmoid_33)
        .other          triton_per_fused__native_batch_norm_legit_add_convolution_mul_relu_sigmoid_33,@"STO_CUDA_ENTRY STV_DEFAULT"
triton_per_fused__native_batch_norm_legit_add_convolution_mul_relu_sigmoid_33:
.text.triton_per_fused__native_batch_norm_legit_add_convolution_mul_relu_sigmoid_33:
[----:B------:R-:W0:Y:S01]  /*0000*/  LDC R1, c[0x0][0x28] ;  /* 0x00000a00ff017b82 */ /* 0x000e220000000800 */
[----:B------:R-:W1:Y:S07]  /*0010*/  S2R R3, SR_TID.X ;  /* 0x0000000000037919 */ /* 0x000e6e0000002100 */
[----:B------:R-:W2:Y:S01]  /*0020*/  LDC.64 R16, c[0x0][0x218] ;  /* 0x00008600ff107b82 */ /* 0x000ea20000000a00 */
[----:B------:R-:W-:Y:S01]  /*0030*/  ULDC.64 UR6, c[0x0][0x208] ;  /* 0x0000820000067ab9 */ /* 0x000fe20000000a00 */
[----:B------:R-:W3:Y:S06]  /*0040*/  S2R R0, SR_CTAID.X ;  /* 0x0000000000007919 */ /* 0x000eec0000002500 */
[----:B------:R-:W4:Y:S08]  /*0050*/  LDC.64 R4, c[0x0][0x228] ;  /* 0x00008a00ff047b82 */ /* 0x000f300000000a00 */
[----:B------:R-:W5:Y:S08]  /*0060*/  LDC.64 R20, c[0x0][0x220] ;  /* 0x00008800ff147b82 */ /* 0x000f700000000a00 */
[----:B------:R-:W5:Y:S01]  /*0070*/  LDC.64 R8, c[0x0][0x230] ;  /* 0x00008c00ff087b82 */ /* 0x000f620000000a00 */
[----:B-1----:R-:W-:-:S07]  /*0080*/  SHF.R.U32.HI R2, RZ, 0x2, R3 ;  /* 0x00000002ff027819 */ /* 0x002fce0000011603 */
[----:B------:R-:W1:Y:S01]  /*0090*/  LDC.64 R24, c[0x0][0x240] ;  /* 0x00009000ff187b82 */ /* 0x000e620000000a00 */
[----:B---3--:R-:W-:Y:S02]  /*00a0*/  SHF.L.U32 R23, R0, 0x5, RZ ;  /* 0x0000000500177819 */ /* 0x008fe400000006ff */
[----:B------:R-:W-:Y:S02]  /*00b0*/  SHF.R.S32.HI R26, RZ, 0x1a, R0 ;  /* 0x0000001aff1a7819 */ /* 0x000fe40000011400 */
[----:B------:R-:W-:Y:S02]  /*00c0*/  SGXT.U32 R2, R2, 0x5 ;  /* 0x000000050202781a */ /* 0x000fe40000000000 */
[----:B------:R-:W-:Y:S02]  /*00d0*/  SGXT R26, R26, 0x1 ;  /* 0x000000011a1a781a */ /* 0x000fe40000000200 */
[----:B------:R-:W-:Y:S02]  /*00e0*/  LOP3.LUT R11, R23, R2, RZ, 0xfc, !PT ;  /* 0x00000002170b7212 */ /* 0x000fe400078efcff */
[----:B------:R-:W-:-:S02]  /*00f0*/  SHF.L.U32 R0, R3, 0x2, RZ ;  /* 0x0000000203007819 */ /* 0x000fc400000006ff */
[----:B------:R-:W-:Y:S02]  /*0100*/  LEA.HI R6, R26, R11, RZ, 0xa ;  /* 0x0000000b1a067211 */ /* 0x000fe400078f50ff */
[----:B------:R-:W-:Y:S02]  /*0110*/  LOP3.LUT R0, R0, 0xc, RZ, 0xc0, !PT ;  /* 0x0000000c00007812 */ /* 0x000fe400078ec0ff */
[----:B------:R-:W-:Y:S02]  /*0120*/  LOP3.LUT R6, R6, 0xfffffc00, RZ, 0xc0, !PT ;  /* 0xfffffc0006067812 */ /* 0x000fe400078ec0ff */
[----:B------:R-:W-:Y:S02]  /*0130*/  LEA R0, R11, R0, 0x4 ;  /* 0x000000000b007211 */ /* 0x000fe400078e20ff */
[----:B------:R-:W-:-:S03]  /*0140*/  IADD3 R7, R11, -R6, RZ ;  /* 0x800000060b077210 */ /* 0x000fc60007ffe0ff */
[----:B--2---:R-:W-:-:S04]  /*0150*/  IMAD.WIDE R16, R0, 0x4, R16 ;  /* 0x0000000400107825 */ /* 0x004fc800078e0210 */
[C---:B----4-:R-:W-:Y:S01]  /*0160*/  IMAD.WIDE R18, R7.reuse, 0x4, R4 ;  /* 0x0000000407127825 */ /* 0x050fe200078e0204 */
[----:B------:R-:W2:Y:S01]  /*0170*/  LDG.E.128 R12, desc[UR6][R16.64] ;  /* 0x00000006100c7981 */ /* 0x000ea2000c1e1d00 */
[----:B------:R-:W3:Y:S03]  /*0180*/  LDC.64 R4, c[0x0][0x238] ;  /* 0x00008e00ff047b82 */ /* 0x000ee60000000a00 */
[----:B------:R4:W2:Y:S05]  /*0190*/  LDG.E.EL R22, desc[UR6][R18.64] ;  /* 0x0000000612167981 */ /* 0x0008aa000c2e1900 */
[----:B----4-:R-:W4:Y:S01]  /*01a0*/  LDC.64 R18, c[0x0][0x210] ;  /* 0x00008400ff127b82 */ /* 0x010f220000000a00 */
[----:B-----5:R-:W-:-:S04]  /*01b0*/  IMAD.WIDE R6, R7, 0x4, R20 ;  /* 0x0000000407067825 */ /* 0x020fc800078e0214 */
[----:B0-----:R-:W-:-:S04]  /*01c0*/  IMAD.WIDE R8, R0, 0x4, R8 ;  /* 0x0000000400087825 */ /* 0x001fc800078e0208 */
[----:B---3--:R-:W-:-:S06]  /*01d0*/  IMAD.WIDE R4, R11, 0x4, R4 ;  /* 0x000000040b047825 */ /* 0x008fcc00078e0204 */
[----:B------:R-:W3:Y:S01]  /*01e0*/  LDG.E.EL R4, desc[UR6][R4.64] ;  /* 0x0000000604047981 */ /* 0x000ee2000c2e1900 */
[----:B----4-:R-:W-:-:S03]  /*01f0*/  IMAD.WIDE R28, R11, 0x4, R18 ;  /* 0x000000040b1c7825 */ /* 0x010fc600078e0212 */
[----:B------:R-:W4:Y:S01]  /*0200*/  LDG.E.EL R5, desc[UR6][R6.64] ;  /* 0x0000000606057981 */ /* 0x000f22000c2e1900 */
[----:B-1----:R-:W-:-:S03]  /*0210*/  IMAD.WIDE R24, R11, 0x4, R24 ;  /* 0x000000040b187825 */ /* 0x002fc600078e0218 */
[----:B------:R-:W3:Y:S04]  /*0220*/  LDG.E.128 R8, desc[UR6][R8.64] ;  /* 0x0000000608087981 */ /* 0x000ee8000c1e1d00 */
[----:B------:R-:W4:Y:S04]  /*0230*/  LDG.E.EL R6, desc[UR6][R28.64] ;  /* 0x000000061c067981 */ /* 0x000f28000c2e1900 */
[----:B------:R0:W5:Y:S01]  /*0240*/  LDG.E.EL R7, desc[UR6][R24.64] ;  /* 0x0000000618077981 */ /* 0x000162000c2e1900 */
[----:B------:R-:W-:-:S04]  /*0250*/  LOP3.LUT R23, R23, 0x1f, R3, 0xf8, !PT ;  /* 0x0000001f17177812 */ /* 0x000fc800078ef803 */
[----:B------:R-:W-:-:S04]  /*0260*/  LEA.HI R26, R26, R23, RZ, 0xa ;  /* 0x000000171a1a7211 */ /* 0x000fc800078f50ff */
[----:B------:R-:W-:-:S04]  /*0270*/  LOP3.LUT R26, R26, 0xfffffc00, RZ, 0xc0, !PT ;  /* 0xfffffc001a1a7812 */ /* 0x000fc800078ec0ff */
[----:B------:R-:W-:Y:S01]  /*0280*/  IADD3 R27, R23, -R26, RZ ;  /* 0x8000001a171b7210 */ /* 0x000fe20007ffe0ff */
[----:B------:R-:W-:-:S04]  /*0290*/  IMAD.WIDE R18, R23, 0x4, R18 ;  /* 0x0000000417127825 */ /* 0x000fc800078e0212 */
[----:B------:R-:W-:Y:S01]  /*02a0*/  IMAD.WIDE R20, R27, 0x4, R20 ;  /* 0x000000041b147825 */ /* 0x000fe200078e0214 */
[----:B------:R-:W5:Y:S05]  /*02b0*/  LDG.E.EL R26, desc[UR6][R18.64] ;  /* 0x00000006121a7981 */ /* 0x000f6a000c2e1900 */
[----:B------:R4:W5:Y:S01]  /*02c0*/  LDG.E.EL R21, desc[UR6][R20.64] ;  /* 0x0000000614157981 */ /* 0x000962000c2e1900 */
[----:B------:R-:W1:Y:S01]  /*02d0*/  S2UR UR5, SR_CgaCtaId ;  /* 0x00000000000579c3 */ /* 0x000e620000008800 */
[----:B------:R-:W-:Y:S02]  /*02e0*/  UMOV UR4, 0x400 ;  /* 0x0000040000047882 */ /* 0x000fe40000000000 */
[----:B-1----:R-:W-:Y:S01]  /*02f0*/  UPRMT UR4, UR5, 0x654, UR4 ;  /* 0x0000065405047896 */ /* 0x002fe20008000004 */
[--C-:B--2---:R-:W-:Y:S01]  /*0300*/  FADD R13, R13, R22.reuse ;  /* 0x000000160d0d7221 */ /* 0x104fe20000000000 */
[--C-:B------:R-:W-:Y:S01]  /*0310*/  FADD R12, R12, R22.reuse ;  /* 0x000000160c0c7221 */ /* 0x100fe20000000000 */
[----:B------:R-:W-:-:S03]  /*0320*/  FADD R14, R14, R22 ;  /* 0x000000160e0e7221 */ /* 0x000fc60000000000 */
[----:B0-----:R-:W-:Y:S01]  /*0330*/  FADD R25, R13, R12 ;  /* 0x0000000c0d197221 */ /* 0x001fe20000000000 */
[----:B------:R-:W-:-:S03]  /*0340*/  FADD R15, R15, R22 ;  /* 0x000000160f0f7221 */ /* 0x000fc60000000000 */
[----:B------:R-:W-:-:S04]  /*0350*/  FADD R22, R14, R25 ;  /* 0x000000190e167221 */ /* 0x000fc80000000000 */
[----:B------:R-:W-:-:S05]  /*0360*/  FADD R27, R15, R22 ;  /* 0x000000160f1b7221 */ /* 0x000fca0000000000 */
[----:B------:R-:W0:Y:S02]  /*0370*/  SHFL.BFLY PT, R22, R27, 0x2, 0x1f ;  /* 0x0c401f001b167f89 */ /* 0x000e2400000e0000 */
[----:B0-----:R-:W-:-:S05]  /*0380*/  FADD R28, R27, R22 ;  /* 0x000000161b1c7221 */ /* 0x001fca0000000000 */
[----:B------:R-:W0:Y:S01]  /*0390*/  SHFL.BFLY PT, R25, R28, 0x1, 0x1f ;  /* 0x0c201f001c197f89 */ /* 0x000e2200000e0000 */
[----:B----4-:R-:W-:Y:S01]  /*03a0*/  FADD R20, R6, R5 ;  /* 0x0000000506147221 */ /* 0x010fe20000000000 */
[--C-:B---3--:R-:W-:Y:S01]  /*03b0*/  FADD R24, R8, -R4.reuse ;  /* 0x8000000408187221 */ /* 0x108fe20000000000 */
[--C-:B------:R-:W-:Y:S01]  /*03c0*/  FADD R29, R11, -R4.reuse ;  /* 0x800000040b1d7221 */ /* 0x100fe20000000000 */
[--C-:B------:R-:W-:Y:S01]  /*03d0*/  FADD R22, R9, -R4.reuse ;  /* 0x8000000409167221 */ /* 0x100fe20000000000 */
[----:B------:R-:W-:Y:S01]  /*03e0*/  FADD R6, R10, -R4 ;  /* 0x800000040a067221 */ /* 0x000fe20000000000 */
[----:B0-----:R-:W-:-:S04]  /*03f0*/  FADD R25, R28, R25 ;  /* 0x000000191c197221 */ /* 0x001fc80000000000 */
[C---:B------:R-:W-:Y:S01]  /*0400*/  FFMA R5, R25.reuse, -0.0625, R12 ;  /* 0xbd80000019057823 */ /* 0x040fe2000000000c */
[----:B------:R-:W-:-:S03]  /*0410*/  FFMA R8, R25, -0.0625, R13 ;  /* 0xbd80000019087823 */ /* 0x000fc6000000000d */
[----:B------:R-:W-:Y:S01]  /*0420*/  FMUL R11, R5, R5 ;  /* 0x00000005050b7220 */ /* 0x000fe20000400000 */
[----:B------:R-:W-:-:S03]  /*0430*/  FFMA R4, R25, -0.0625, R14 ;  /* 0xbd80000019047823 */ /* 0x000fc6000000000e */
[----:B------:R-:W-:-:S04]  /*0440*/  FFMA R11, R8, R8, R11 ;  /* 0x00000008080b7223 */ /* 0x000fc8000000000b */
[----:B------:R-:W-:Y:S01]  /*0450*/  FFMA R28, R4, R4, R11 ;  /* 0x00000004041c7223 */ /* 0x000fe2000000000b */
[----:B------:R-:W-:-:S04]  /*0460*/  FFMA R11, R25, -0.0625, R15 ;  /* 0xbd800000190b7823 */ /* 0x000fc8000000000f */
[----:B------:R-:W-:Y:S01]  /*0470*/  FFMA R28, R11, R11, R28 ;  /* 0x0000000b0b1c7223 */ /* 0x000fe2000000001c */
[C---:B-----5:R-:W-:Y:S01]  /*0480*/  FMUL R10, R7.reuse, R29 ;  /* 0x0000001d070a7220 */ /* 0x060fe20000400000 */
[C---:B------:R-:W-:Y:S01]  /*0490*/  FMUL R6, R7.reuse, R6 ;  /* 0x0000000607067220 */ /* 0x040fe20000400000 */
[C---:B------:R-:W-:Y:S01]  /*04a0*/  FMUL R22, R7.reuse, R22 ;  /* 0x0000001607167220 */ /* 0x040fe20000400000 */
[----:B------:R-:W-:Y:S02]  /*04b0*/  FMUL R24, R7, R24 ;  /* 0x0000001807187220 */ /* 0x000fe40000400000 */
[----:B------:R-:W0:Y:S01]  /*04c0*/  SHFL.BFLY PT, R7, R28, 0x2, 0x1f ;  /* 0x0c401f001c077f89 */ /* 0x000e2200000e0000 */
[----:B------:R-:W-:-:S04]  /*04d0*/  FADD R20, RZ, -R20 ;  /* 0x80000014ff147221 */ /* 0x000fc80000000000 */
[----:B------:R-:W-:-:S05]  /*04e0*/  FMUL R29, R20, 1.4426950216293334961 ;  /* 0x3fb8aa3b141d7820 */ /* 0x000fca0000400000 */
[----:B------:R-:W-:Y:S01]  /*04f0*/  FSETP.GEU.AND P0, PT, R29, -126, PT ;  /* 0xc2fc00001d00780b */ /* 0x000fe20003f0e000 */
[----:B0-----:R-:W-:Y:S01]  /*0500*/  FADD R7, R28, R7 ;  /* 0x000000071c077221 */ /* 0x001fe20000000000 */
[----:B------:R-:W-:-:S11]  /*0510*/  LEA R28, R2, UR4, 0x2 ;  /* 0x00000004021c7c11 */ /* 0x000fd6000f8e10ff */
[----:B------:R-:W-:Y:S01]  /*0520*/  @!P0 FMUL R29, R29, 0.5 ;  /* 0x3f0000001d1d8820 */ /* 0x000fe20000400000 */
[----:B------:R-:W-:Y:S03]  /*0530*/  STS [R28], R25 ;  /* 0x000000191c007388 */ /* 0x000fe60000000800 */
[----:B------:R0:W1:Y:S01]  /*0540*/  MUFU.EX2 R9, R29 ;  /* 0x0000001d00097308 */ /* 0x0000620000000800 */
[----:B------:R-:W2:Y:S01]  /*0550*/  SHFL.BFLY PT, R20, R7, 0x1, 0x1f ;  /* 0x0c201f0007147f89 */ /* 0x000ea200000e0000 */
[----:B0-----:R-:W-:-:S04]  /*0560*/  LOP3.LUT R29, R3, 0x1f, RZ, 0xc0, !PT ;  /* 0x0000001f031d7812 */ /* 0x001fc800078ec0ff */
[----:B------:R-:W-:Y:S01]  /*0570*/  LEA R29, R29, UR4, 0x2 ;  /* 0x000000041d1d7c11 */ /* 0x000fe2000f8e10ff */
[----:B------:R-:W-:Y:S01]  /*0580*/  BAR.SYNC.DEFER_BLOCKING 0x0 ;  /* 0x0000000000007b1d */ /* 0x000fe20000010000 */
[----:B-1----:R-:W-:-:S04]  /*0590*/  @!P0 FMUL R9, R9, R9 ;  /* 0x0000000909098220 */ /* 0x002fc80000400000 */
[----:B------:R-:W-:-:S05]  /*05a0*/  FADD R9, R9, 1 ;  /* 0x3f80000009097421 */ /* 0x000fca0000000000 */
[----:B------:R-:W-:Y:S01]  /*05b0*/  FSETP.GT.AND P0, PT, R9, 8.50705917302346158658e+37, PT ;  /* 0x7e8000000900780b */ /* 0x000fe20003f04000 */
[----:B------:R-:W-:-:S12]  /*05c0*/  LDS R2, [R29] ;  /* 0x000000001d027984 */ /* 0x000fd80000000800 */
[----:B------:R-:W-:Y:S01]  /*05d0*/  @P0 FMUL R9, R9, 0.25 ;  /* 0x3e80000009090820 */ /* 0x000fe20000400000 */
[----:B--2---:R-:W-:Y:S01]  /*05e0*/  FADD R27, R7, R20 ;  /* 0x00000014071b7221 */ /* 0x004fe20000000000 */
[----:B------:R-:W-:Y:S01]  /*05f0*/  BAR.SYNC.DEFER_BLOCKING 0x0 ;  /* 0x0000000000007b1d */ /* 0x000fe20000010000 */
[----:B------:R-:W-:-:S05]  /*0600*/  HFMA2.MMA R20, -RZ, RZ, 1.625, 0 ;  /* 0x3e800000ff147435 */ /* 0x000fca00000001ff */
[----:B------:R-:W0:Y:S05]  /*0610*/  MUFU.RCP R7, R9 ;  /* 0x0000000900077308 */ /* 0x000e2a0000001000 */
[----:B------:R-:W-:Y:S01]  /*0620*/  FSEL R20, R20, 1, P0 ;  /* 0x3f80000014147808 */ /* 0x000fe20000000000 */
[----:B------:R1:W-:Y:S04]  /*0630*/  STS [R28], R27 ;  /* 0x0000001b1c007388 */ /* 0x0003e80000000800 */
[----:B0-----:R-:W-:Y:S01]  /*0640*/  FMUL R7, R7, R20 ;  /* 0x0000001407077220 */ /* 0x001fe20000400000 */
[----:B------:R-:W-:-:S05]  /*0650*/  MOV R20, 0x3d800000 ;  /* 0x3d80000000147802 */ /* 0x000fca0000000f00 */
[----:B------:R-:W-:-:S04]  /*0660*/  FFMA R25, R27, R20, 9.9999997473787516356e-06 ;  /* 0x3727c5ac1b197423 */ /* 0x000fc80000000014 */
[----:B-1----:R0:W1:Y:S01]  /*0670*/  MUFU.RSQ R27, R25 ;  /* 0x00000019001b7308 */ /* 0x0020620000001400 */
[----:B------:R-:W-:Y:S06]  /*0680*/  BAR.SYNC.DEFER_BLOCKING 0x0 ;  /* 0x0000000000007b1d */ /* 0x000fec0000010000 */
[----:B0-----:R-:W0:Y:S01]  /*0690*/  LDS R25, [R29] ;  /* 0x000000001d197984 */ /* 0x001e220000000800 */
[-C--:B-1----:R-:W-:Y:S01]  /*06a0*/  FMUL R5, R5, R27.reuse ;  /* 0x0000001b05057220 */ /* 0x082fe20000400000 */
[----:B------:R-:W-:-:S03]  /*06b0*/  FMUL R9, R4, R27 ;  /* 0x0000001b04097220 */ /* 0x000fc60000400000 */
[----:B------:R-:W-:Y:S02]  /*06c0*/  FFMA R24, R7, R24, R5 ;  /* 0x0000001807187223 */ /* 0x000fe40000000005 */
[----:B------:R-:W1:Y:S01]  /*06d0*/  LDC.64 R4, c[0x0][0x250] ;  /* 0x00009400ff047b82 */ /* 0x000e620000000a00 */
[-C--:B------:R-:W-:Y:S01]  /*06e0*/  FMUL R11, R11, R27.reuse ;  /* 0x0000001b0b0b7220 */ /* 0x080fe20000400000 */
[----:B------:R-:W-:Y:S01]  /*06f0*/  FMUL R27, R8, R27 ;  /* 0x0000001b081b7220 */ /* 0x000fe20000400000 */
[----:B------:R-:W-:-:S05]  /*0700*/  FFMA R6, R7, R6, R9 ;  /* 0x0000000607067223 */ /* 0x000fca0000000009 */
[----:B------:R-:W2:Y:S01]  /*0710*/  LDC.64 R8, c[0x0][0x258] ;  /* 0x00009600ff087b82 */ /* 0x000ea20000000a00 */
[C---:B------:R-:W-:Y:S01]  /*0720*/  FFMA R22, R7.reuse, R22, R27 ;  /* 0x0000001607167223 */ /* 0x040fe2000000001b */
[----:B------:R-:W-:Y:S01]  /*0730*/  FFMA R7, R7, R10, R11 ;  /* 0x0000000a07077223 */ /* 0x000fe2000000000b */
[----:B------:R-:W-:Y:S01]  /*0740*/  LOP3.LUT P4, RZ, R3, 0x60, RZ, 0xc0, !PT ;  /* 0x0000006003ff7812 */ /* 0x000fe2000788c0ff */
[----:B------:R-:W-:-:S04]  /*0750*/  FADD R3, R26, R21 ;  /* 0x000000151a037221 */ /* 0x000fc80000000000 */
[----:B------:R-:W-:Y:S08]  /*0760*/  BAR.SYNC.DEFER_BLOCKING 0x0 ;  /* 0x0000000000007b1d */ /* 0x000ff00000010000 */
[----:B------:R-:W3:Y:S01]  /*0770*/  LDC.64 R10, c[0x0][0x248] ;  /* 0x00009200ff0a7b82 */ /* 0x000ee20000000a00 */
[----:B------:R-:W-:Y:S02]  /*0780*/  FSETP.GEU.AND P3, PT, R24, RZ, PT ;  /* 0x000000ff1800720b */ /* 0x000fe40003f6e000 */
[----:B------:R-:W-:-:S02]  /*0790*/  FSETP.GEU.AND P2, PT, R22, RZ, PT ;  /* 0x000000ff1600720b */ /* 0x000fc40003f4e000 */
[----:B------:R-:W-:Y:S01]  /*07a0*/  FSETP.GEU.AND P1, PT, R6, RZ, PT ;  /* 0x000000ff0600720b */ /* 0x000fe20003f2e000 */
[----:B0-----:R-:W-:Y:S01]  /*07b0*/  FFMA R25, R25, R20, 9.9999997473787516356e-06 ;  /* 0x3727c5ac19197423 */ /* 0x001fe20000000014 */
[----:B-1----:R-:W-:-:S03]  /*07c0*/  IMAD.WIDE R20, R0, 0x4, R4 ;  /* 0x0000000400147825 */ /* 0x002fc600078e0204 */
[----:B------:R-:W0:Y:S01]  /*07d0*/  MUFU.RSQ R0, R25 ;  /* 0x0000001900007308 */ /* 0x000e220000001400 */
[----:B------:R-:W-:Y:S01]  /*07e0*/  FSETP.GEU.AND P0, PT, R7, RZ, PT ;  /* 0x000000ff0700720b */ /* 0x000fe20003f0e000 */
[----:B--2---:R-:W-:Y:S01]  /*07f0*/  IMAD.WIDE R8, R23, 0x4, R8 ;  /* 0x0000000417087825 */ /* 0x004fe200078e0208 */
[----:B------:R-:W-:Y:S02]  /*0800*/  SEL R4, R24, RZ, P3 ;  /* 0x000000ff18047207 */ /* 0x000fe40001800000 */
[----:B------:R-:W-:Y:S02]  /*0810*/  SEL R5, R22, RZ, P2 ;  /* 0x000000ff16057207 */ /* 0x000fe40001000000 */
[----:B------:R-:W-:Y:S02]  /*0820*/  SEL R6, R6, RZ, P1 ;  /* 0x000000ff06067207 */ /* 0x000fe40000800000 */
[----:B------:R-:W-:Y:S01]  /*0830*/  SEL R7, R7, RZ, P0 ;  /* 0x000000ff07077207 */ /* 0x000fe20000000000 */
[----:B------:R1:W-:Y:S04]  /*0840*/  @!P4 STG.E desc[UR6][R18.64], R3 ;  /* 0x000000031200c986 */ /* 0x0003e8000c101906 */
[----:B------:R1:W-:Y:S04]  /*0850*/  STG.E.128 desc[UR6][R16.64], R12 ;  /* 0x0000000c10007986 */ /* 0x0003e8000c101d06 */
[----:B------:R1:W-:Y:S01]  /*0860*/  STG.E.128 desc[UR6][R20.64], R4 ;  /* 0x0000000414007986 */ /* 0x0003e2000c101d06 */
[----:B---3--:R-:W-:-:S03]  /*0870*/  IMAD.WIDE R10, R23, 0x4, R10 ;  /* 0x00000004170a7825 */ /* 0x008fc600078e020a */
[----:B0-----:R1:W-:Y:S01]  /*0880*/  @!P4 STG.E desc[UR6][R8.64], R0 ;  /* 0x000000000800c986 */ /* 0x0013e2000c101906 */
[----:B------:R-:W-:Y:S05]  /*0890*/  @P4 EXIT ;  /* 0x000000000000494d */ /* 0x000fea0003800000 */
[----:B-1----:R-:W-:-:S05]  /*08a0*/  FMUL R3, R2, 0.0625 ;  /* 0x3d80000002037820 */ /* 0x002fca0000400000 */
[----:B------:R-:W-:Y:S01]  /*08b0*/  STG.E desc[UR6][R10.64], R3 ;  /* 0x000000030a007986 */ /* 0x000fe2000c101906 */
[----:B------:R-:W-:Y:S05]  /*08c0*/  EXIT ;  /* 0x000000000000794d */ /* 0x000fea0003800000 */
.L_x_0:
[----:B------:R-:W-:-:S00]  /*08d0*/  BRA `(.L_x_0) ;  /* 0xfffffffc00fc7947 */ /* 0x000fc0000383ffff */
[----:B------:R-:W-:-:S00]  /*08e0*/  NOP ;  /* 0x0000000000007918 */ /* 0x000fc00000000000 */
        /* <DEDUP_REMOVED lines=9> */
.L_x_1:


//--------------------- .nv.global.init           --------------------------
	.section	.nv.global.init,"aw",@progbits
.nv.global.init:
	.type		_$_str,@object
	.size		_$_str,(.L_0 - _$_str)
_$_str:
        /*0000*/ 	.byte	0x5f, 0x5f, 0x43, 0x55, 0x44, 0x41, 0x5f, 0x46, 0x54, 0x5a, 0x00
.L_0:


//--------------------- .nv.shared.triton_per_fused__native_batch_norm_legit_add_convolution_mul_relu_sigmoid_33 --------------------------
	.section	.nv.shared.triton_per_fused__native_batch_norm_legit_add_convolution_mul_relu_sigmoid_33,"aw",@nobits
	.sectionflags	@""
	.align	16
	.zero		1024


//--------------------- .nv.constant0.triton_per_fused__native_batch_norm_legit_add_convolution_mul_relu_sigmoid_33 --------------------------
	.section	.nv.constant0.triton_per_fused__native_batch_norm_legit_add_convolution_mul_relu_sigmoid_33,"a",@progbits
	.sectionflags	@""
	.align	4
.nv.constant0.triton_per_fused__native_batch_norm_legit_add_convolution_mul_relu_sigmoid_33:
	.zero		616
